//
// Generated by NVIDIA NVVM Compiler
//
// Compiler Build ID: CL-36424714
// Cuda compilation tools, release 13.0, V13.0.88
// Based on NVVM 20.0.0
//

.version 9.0
.target sm_100
.address_size 64

	// .globl	_Z11childKernelPfi

.visible .entry _Z11childKernelPfi(
	.param .u64 .ptr .align 1 _Z11childKernelPfi_param_0,
	.param .u32 _Z11childKernelPfi_param_1
)
{
	.reg .pred 	%p<2>;
	.reg .b32 	%r<6>;
	.reg .b32 	%f<3>;
	.reg .b64 	%rd<5>;

	ld.param.u64 	%rd1, [_Z11childKernelPfi_param_0];
	ld.param.u32 	%r2, [_Z11childKernelPfi_param_1];
	mov.u32 	%r3, %ctaid.x;
	mov.u32 	%r4, %ntid.x;
	mov.u32 	%r5, %tid.x;
	mad.lo.s32 	%r1, %r3, %r4, %r5;
	setp.ge.s32 	%p1, %r1, %r2;
	@%p1 bra 	$L__BB0_2;
	cvta.to.global.u64 	%rd2, %rd1;
	mul.wide.s32 	%rd3, %r1, 4;
	add.s64 	%rd4, %rd2, %rd3;
	ld.global.f32 	%f1, [%rd4];
	mul.f32 	%f2, %f1, %f1;
	st.global.f32 	[%rd4], %f2;
$L__BB0_2:
	ret;

}
	// .globl	_Z12parentKernelPfi
.visible .entry _Z12parentKernelPfi(
	.param .u64 .ptr .align 1 _Z12parentKernelPfi_param_0,
	.param .u32 _Z12parentKernelPfi_param_1
)
{


	ret;

}
	// .globl	_Z29stream_ordered_memory_examplev
.visible .entry _Z29stream_ordered_memory_examplev()
{


	ret;

}
	// .globl	_Z11tma_examplev
.visible .entry _Z11tma_examplev()
{


	ret;

}


// ===== COMPILED SASS (sm_100) =====

	.target	sm_100

	.elftype	@"ET_EXEC"


//--------------------- .note.nv.tkinfo           --------------------------
	.section	.note.nv.tkinfo,"",@"SHT_NOTE"
	.sectionflags	@"SHF_NOTE_NV_TKINFO"
	.tkinfo
        /*0018*/ 	.word	0x00000002
        /*0030*/ 	.string	""
        /*0030*/ 	.string	"ptxas"
        /*0030*/ 	.string	"Cuda compilation tools, release 13.0, V13.0.88"
        /*0030*/ 	.string	"Build cuda_13.0.r13.0/compiler.36424714_0"
        /*0030*/ 	.string	"-arch sm_100 -m 64 "



//--------------------- .note.nv.cuinfo           --------------------------
	.section	.note.nv.cuinfo,"",@"SHT_NOTE"
	.sectionflags	@"SHF_NOTE_NV_CUINFO"
        /*0018*/ 	.short	0x0002
        /*001a*/ 	.short	0x0064
        /*001c*/ 	.short	0x0082
	.zero		2


//--------------------- .nv.info                  --------------------------
	.section	.nv.info,"",@"SHT_CUDA_INFO"
	.align	4


	//----- nvinfo : EIATTR_REGCOUNT
	.align		4
        /*0000*/ 	.byte	0x04, 0x2f
        /*0002*/ 	.short	(.L_1 - .L_0)
	.align		4
.L_0:
        /*0004*/ 	.word	index@(_Z11childKernelPfi)
        /*0008*/ 	.word	0x00000008


	//----- nvinfo : EIATTR_FRAME_SIZE
	.align		4
.L_1:
        /*000c*/ 	.byte	0x04, 0x11
        /*000e*/ 	.short	(.L_3 - .L_2)
	.align		4
.L_2:
        /*0010*/ 	.word	index@(_Z11childKernelPfi)
        /*0014*/ 	.word	0x00000000


	//----- nvinfo : EIATTR_REGCOUNT
	.align		4
.L_3:
        /*0018*/ 	.byte	0x04, 0x2f
        /*001a*/ 	.short	(.L_5 - .L_4)
	.align		4
.L_4:
        /*001c*/ 	.word	index@(_Z12parentKernelPfi)
        /*0020*/ 	.word	0x00000004


	//----- nvinfo : EIATTR_FRAME_SIZE
	.align		4
.L_5:
        /*0024*/ 	.byte	0x04, 0x11
        /*0026*/ 	.short	(.L_7 - .L_6)
	.align		4
.L_6:
        /*0028*/ 	.word	index@(_Z12parentKernelPfi)
        /*002c*/ 	.word	0x00000000


	//----- nvinfo : EIATTR_REGCOUNT
	.align		4
.L_7:
        /*0030*/ 	.byte	0x04, 0x2f
        /*0032*/ 	.short	(.L_9 - .L_8)
	.align		4
.L_8:
        /*0034*/ 	.word	index@(_Z29stream_ordered_memory_examplev)
        /*0038*/ 	.word	0x00000004


	//----- nvinfo : EIATTR_FRAME_SIZE
	.align		4
.L_9:
        /*003c*/ 	.byte	0x04, 0x11
        /*003e*/ 	.short	(.L_11 - .L_10)
	.align		4
.L_10:
        /*0040*/ 	.word	index@(_Z29stream_ordered_memory_examplev)
        /*0044*/ 	.word	0x00000000


	//----- nvinfo : EIATTR_REGCOUNT
	.align		4
.L_11:
        /*0048*/ 	.byte	0x04, 0x2f
        /*004a*/ 	.short	(.L_13 - .L_12)
	.align		4
.L_12:
        /*004c*/ 	.word	index@(_Z11tma_examplev)
        /*0050*/ 	.word	0x00000004


	//----- nvinfo : EIATTR_FRAME_SIZE
	.align		4
.L_13:
        /*0054*/ 	.byte	0x04, 0x11
        /*0056*/ 	.short	(.L_15 - .L_14)
	.align		4
.L_14:
        /*0058*/ 	.word	index@(_Z11tma_examplev)
        /*005c*/ 	.word	0x00000000


	//----- nvinfo : EIATTR_MIN_STACK_SIZE
	.align		4
.L_15:
        /*0060*/ 	.byte	0x04, 0x12
        /*0062*/ 	.short	(.L_17 - .L_16)
	.align		4
.L_16:
        /*0064*/ 	.word	index@(_Z11tma_examplev)
        /*0068*/ 	.word	0x00000000


	//----- nvinfo : EIATTR_MIN_STACK_SIZE
	.align		4
.L_17:
        /*006c*/ 	.byte	0x04, 0x12
        /*006e*/ 	.short	(.L_19 - .L_18)
	.align		4
.L_18:
        /*0070*/ 	.word	index@(_Z29stream_ordered_memory_examplev)
        /*0074*/ 	.word	0x00000000


	//----- nvinfo : EIATTR_MIN_STACK_SIZE
	.align		4
.L_19:
        /*0078*/ 	.byte	0x04, 0x12
        /*007a*/ 	.short	(.L_21 - .L_20)
	.align		4
.L_20:
        /*007c*/ 	.word	index@(_Z12parentKernelPfi)
        /*0080*/ 	.word	0x00000000


	//----- nvinfo : EIATTR_MIN_STACK_SIZE
	.align		4
.L_21:
        /*0084*/ 	.byte	0x04, 0x12
        /*0086*/ 	.short	(.L_23 - .L_22)
	.align		4
.L_22:
        /*0088*/ 	.word	index@(_Z11childKernelPfi)
        /*008c*/ 	.word	0x00000000
.L_23:


//--------------------- .nv.compat                --------------------------
	.section	.nv.compat,"",@"SHT_CUDA_COMPAT_INFO"
	.align	4
        /*0000*/ 	.byte	0x02, 0x09, 0x00, 0x00, 0x02, 0x02, 0x01, 0x00, 0x02, 0x05, 0x05, 0x00, 0x03, 0x07, 0x01, 0x01
        /*0010*/ 	.byte	0x02, 0x03, 0x00, 0x00, 0x02, 0x06, 0x01, 0x00, 0x04, 0x0b, 0x08, 0x00, 0x09, 0x00, 0x00, 0x00
        /*0020*/ 	.byte	0x00, 0x00, 0x00, 0x00


//--------------------- .nv.info._Z11tma_examplev --------------------------
	.section	.nv.info._Z11tma_examplev,"",@"SHT_CUDA_INFO"
	.sectionflags	@""
	.align	4


	//----- nvinfo : EIATTR_CUDA_API_VERSION
	.align		4
        /*0000*/ 	.byte	0x04, 0x37
        /*0002*/ 	.short	(.L_25 - .L_24)
.L_24:
        /*0004*/ 	.word	0x00000082


	//----- nvinfo : EIATTR_SPARSE_MMA_MASK
	.align		4
.L_25:
        /*0008*/ 	.byte	0x03, 0x50
        /*000a*/ 	.short	0x0000


	//----- nvinfo : EIATTR_MAXREG_COUNT
	.align		4
        /*000c*/ 	.byte	0x03, 0x1b
        /*000e*/ 	.short	0x00ff


	//----- nvinfo : EIATTR_MERCURY_ISA_VERSION
	.align		4
        /*0010*/ 	.byte	0x03, 0x5f
        /*0012*/ 	.short	0x0101


	//----- nvinfo : EIATTR_VRC_CTA_INIT_COUNT
	.align		4
        /*0014*/ 	.byte	0x02, 0x4a
	.zero		1
	.zero		1


	//----- nvinfo : EIATTR_EXIT_INSTR_OFFSETS
	.align		4
        /*0018*/ 	.byte	0x04, 0x1c
        /*001a*/ 	.short	(.L_27 - .L_26)


	//   ....[0]....
.L_26:
        /*001c*/ 	.word	0x00000010


	//----- nvinfo : EIATTR_SW_WAR
	.align		4
.L_27:
        /*0020*/ 	.byte	0x04, 0x36
        /*0022*/ 	.short	(.L_29 - .L_28)
.L_28:
        /*0024*/ 	.word	0x00000008
.L_29:


//--------------------- .nv.info._Z29stream_ordered_memory_examplev --------------------------
	.section	.nv.info._Z29stream_ordered_memory_examplev,"",@"SHT_CUDA_INFO"
	.sectionflags	@""
	.align	4


	//----- nvinfo : EIATTR_CUDA_API_VERSION
	.align		4
        /*0000*/ 	.byte	0x04, 0x37
        /*0002*/ 	.short	(.L_31 - .L_30)
.L_30:
        /*0004*/ 	.word	0x00000082


	//----- nvinfo : EIATTR_SPARSE_MMA_MASK
	.align		4
.L_31:
        /*0008*/ 	.byte	0x03, 0x50
        /*000a*/ 	.short	0x0000


	//----- nvinfo : EIATTR_MAXREG_COUNT
	.align		4
        /*000c*/ 	.byte	0x03, 0x1b
        /*000e*/ 	.short	0x00ff


	//----- nvinfo : EIATTR_MERCURY_ISA_VERSION
	.align		4
        /*0010*/ 	.byte	0x03, 0x5f
        /*0012*/ 	.short	0x0101


	//----- nvinfo : EIATTR_VRC_CTA_INIT_COUNT
	.align		4
        /*0014*/ 	.byte	0x02, 0x4a
	.zero		1
	.zero		1


	//----- nvinfo : EIATTR_EXIT_INSTR_OFFSETS
	.align		4
        /*0018*/ 	.byte	0x04, 0x1c
        /*001a*/ 	.short	(.L_33 - .L_32)


	//   ....[0]....
.L_32:
        /*001c*/ 	.word	0x00000010


	//----- nvinfo : EIATTR_SW_WAR
	.align		4
.L_33:
        /*0020*/ 	.byte	0x04, 0x36
        /*0022*/ 	.short	(.L_35 - .L_34)
.L_34:
        /*0024*/ 	.word	0x00000008
.L_35:


//--------------------- .nv.info._Z12parentKernelPfi --------------------------
	.section	.nv.info._Z12parentKernelPfi,"",@"SHT_CUDA_INFO"
	.sectionflags	@""
	.align	4


	//----- nvinfo : EIATTR_CUDA_API_VERSION
	.align		4
        /*0000*/ 	.byte	0x04, 0x37
        /*0002*/ 	.short	(.L_37 - .L_36)
.L_36:
        /*0004*/ 	.word	0x00000082


	//----- nvinfo : EIATTR_KPARAM_INFO
	.align		4
.L_37:
        /*0008*/ 	.byte	0x04, 0x17
        /*000a*/ 	.short	(.L_39 - .L_38)
.L_38:
        /*000c*/ 	.word	0x00000000
        /*0010*/ 	.short	0x0001
        /*0012*/ 	.short	0x0008
        /*0014*/ 	.byte	0x00, 0xf0, 0x11, 0x00


	//----- nvinfo : EIATTR_KPARAM_INFO
	.align		4
.L_39:
        /*0018*/ 	.byte	0x04, 0x17
        /*001a*/ 	.short	(.L_41 - .L_40)
.L_40:
        /*001c*/ 	.word	0x00000000
        /*0020*/ 	.short	0x0000
        /*0022*/ 	.short	0x0000
        /*0024*/ 	.byte	0x00, 0xf5, 0x21, 0x00


	//----- nvinfo : EIATTR_SPARSE_MMA_MASK
	.align		4
.L_41:
        /*0028*/ 	.byte	0x03, 0x50
        /*002a*/ 	.short	0x0000


	//----- nvinfo : EIATTR_MAXREG_COUNT
	.align		4
        /*002c*/ 	.byte	0x03, 0x1b
        /*002e*/ 	.short	0x00ff


	//----- nvinfo : EIATTR_MERCURY_ISA_VERSION
	.align		4
        /*0030*/ 	.byte	0x03, 0x5f
        /*0032*/ 	.short	0x0101


	//----- nvinfo : EIATTR_VRC_CTA_INIT_COUNT
	.align		4
        /*0034*/ 	.byte	0x02, 0x4a
	.zero		1
	.zero		1


	//----- nvinfo : EIATTR_EXIT_INSTR_OFFSETS
	.align		4
        /*0038*/ 	.byte	0x04, 0x1c
        /*003a*/ 	.short	(.L_43 - .L_42)


	//   ....[0]....
.L_42:
        /*003c*/ 	.word	0x00000010


	//----- nvinfo : EIATTR_CBANK_PARAM_SIZE
	.align		4
.L_43:
        /*0040*/ 	.byte	0x03, 0x19
        /*0042*/ 	.short	0x000c


	//----- nvinfo : EIATTR_PARAM_CBANK
	.align		4
        /*0044*/ 	.byte	0x04, 0x0a
        /*0046*/ 	.short	(.L_45 - .L_44)
	.align		4
.L_44:
        /*0048*/ 	.word	index@(.nv.constant0._Z12parentKernelPfi)
        /*004c*/ 	.short	0x0380
        /*004e*/ 	.short	0x000c


	//----- nvinfo : EIATTR_SW_WAR
	.align		4
.L_45:
        /*0050*/ 	.byte	0x04, 0x36
        /*0052*/ 	.short	(.L_47 - .L_46)
.L_46:
        /*0054*/ 	.word	0x00000008
.L_47:


//--------------------- .nv.info._Z11childKernelPfi --------------------------
	.section	.nv.info._Z11childKernelPfi,"",@"SHT_CUDA_INFO"
	.sectionflags	@""
	.align	4


	//----- nvinfo : EIATTR_CUDA_API_VERSION
	.align		4
        /*0000*/ 	.byte	0x04, 0x37
        /*0002*/ 	.short	(.L_49 - .L_48)
.L_48:
        /*0004*/ 	.word	0x00000082


	//----- nvinfo : EIATTR_KPARAM_INFO
	.align		4
.L_49:
        /*0008*/ 	.byte	0x04, 0x17
        /*000a*/ 	.short	(.L_51 - .L_50)
.L_50:
        /*000c*/ 	.word	0x00000000
        /*0010*/ 	.short	0x0001
        /*0012*/ 	.short	0x0008
        /*0014*/ 	.byte	0x00, 0xf0, 0x11, 0x00


	//----- nvinfo : EIATTR_KPARAM_INFO
	.align		4
.L_51:
        /*0018*/ 	.byte	0x04, 0x17
        /*001a*/ 	.short	(.L_53 - .L_52)
.L_52:
        /*001c*/ 	.word	0x00000000
        /*0020*/ 	.short	0x0000
        /*0022*/ 	.short	0x0000
        /*0024*/ 	.byte	0x00, 0xf5, 0x21, 0x00


	//----- nvinfo : EIATTR_SPARSE_MMA_MASK
	.align		4
.L_53:
        /*0028*/ 	.byte	0x03, 0x50
        /*002a*/ 	.short	0x0000


	//----- nvinfo : EIATTR_MAXREG_COUNT
	.align		4
        /*002c*/ 	.byte	0x03, 0x1b
        /*002e*/ 	.short	0x00ff


	//----- nvinfo : EIATTR_MERCURY_ISA_VERSION
	.align		4
        /*0030*/ 	.byte	0x03, 0x5f
        /*0032*/ 	.short	0x0101


	//----- nvinfo : EIATTR_VRC_CTA_INIT_COUNT
	.align		4
        /*0034*/ 	.byte	0x02, 0x4a
	.zero		1
	.zero		1


	//----- nvinfo : EIATTR_EXIT_INSTR_OFFSETS
	.align		4
        /*0038*/ 	.byte	0x04, 0x1c
        /*003a*/ 	.short	(.L_55 - .L_54)


	//   ....[0]....
.L_54:
        /*003c*/ 	.word	0x00000070


	//   ....[1]....
        /*0040*/ 	.word	0x000000e0


	//----- nvinfo : EIATTR_CBANK_PARAM_SIZE
	.align		4
.L_55:
        /*0044*/ 	.byte	0x03, 0x19
        /*0046*/ 	.short	0x000c


	//----- nvinfo : EIATTR_PARAM_CBANK
	.align		4
        /*0048*/ 	.byte	0x04, 0x0a
        /*004a*/ 	.short	(.L_57 - .L_56)
	.align		4
.L_56:
        /*004c*/ 	.word	index@(.nv.constant0._Z11childKernelPfi)
        /*0050*/ 	.short	0x0380
        /*0052*/ 	.short	0x000c


	//----- nvinfo : EIATTR_SW_WAR
	.align		4
.L_57:
        /*0054*/ 	.byte	0x04, 0x36
        /*0056*/ 	.short	(.L_59 - .L_58)
.L_58:
        /*0058*/ 	.word	0x00000008
.L_59:


//--------------------- .nv.callgraph             --------------------------
	.section	.nv.callgraph,"",@"SHT_CUDA_CALLGRAPH"
	.align	4
	.sectionentsize	8
	.align		4
        /*0000*/ 	.word	0x00000000
	.align		4
        /*0004*/ 	.word	0xffffffff
	.align		4
        /*0008*/ 	.word	0x00000000
	.align		4
        /*000c*/ 	.word	0xfffffffe
	.align		4
        /*0010*/ 	.word	0x00000000
	.align		4
        /*0014*/ 	.word	0xfffffffd
	.align		4
        /*0018*/ 	.word	0x00000000
	.align		4
        /*001c*/ 	.word	0xfffffffc


//--------------------- .text._Z11tma_examplev    --------------------------
	.section	.text._Z11tma_examplev,"ax",@progbits
	.align	128
        .global         _Z11tma_examplev
        .type           _Z11tma_examplev,@function
        .size           _Z11tma_examplev,(.L_x_4 - _Z11tma_examplev)
        .other          _Z11tma_examplev,@"STO_CUDA_ENTRY STV_DEFAULT"
_Z11tma_examplev:
.text._Z11tma_examplev:
[----:B------:R-:W-:Y:S01]  /*0000*/  LDC R1, c[0x0][0x37c] ;  /* 0x0000df00ff017b82 */ /* 0x000fe20000000800 */
[----:B------:R-:W-:Y:S05]  /*0010*/  EXIT ;  /* 0x000000000000794d */ /* 0x000fea0003800000 */
.L_x_0:
[----:B------:R-:W-:-:S00]  /*0020*/  BRA `(.L_x_0) ;  /* 0xfffffffc00fc7947 */ /* 0x000fc0000383ffff */
[----:B------:R-:W-:-:S00]  /*0030*/  NOP ;  /* 0x0000000000007918 */ /* 0x000fc00000000000 */
        /* <DEDUP_REMOVED lines=12> */
.L_x_4:


//--------------------- .text._Z29stream_ordered_memory_examplev --------------------------
	.section	.text._Z29stream_ordered_memory_examplev,"ax",@progbits
	.align	128
        .global         _Z29stream_ordered_memory_examplev
        .type           _Z29stream_ordered_memory_examplev,@function
        .size           _Z29stream_ordered_memory_examplev,(.L_x_5 - _Z29stream_ordered_memory_examplev)
        .other          _Z29stream_ordered_memory_examplev,@"STO_CUDA_ENTRY STV_DEFAULT"
_Z29stream_ordered_memory_examplev:
.text._Z29stream_ordered_memory_examplev:
[----:B------:R-:W-:Y:S01]  /*0000*/  LDC R1, c[0x0][0x37c] ;  /* 0x0000df00ff017b82 */ /* 0x000fe20000000800 */
[----:B------:R-:W-:Y:S05]  /*0010*/  EXIT ;  /* 0x000000000000794d */ /* 0x000fea0003800000 */
.L_x_1:
        /* <DEDUP_REMOVED lines=14> */
.L_x_5:


//--------------------- .text._Z12parentKernelPfi --------------------------
	.section	.text._Z12parentKernelPfi,"ax",@progbits
	.align	128
        .global         _Z12parentKernelPfi
        .type           _Z12parentKernelPfi,@function
        .size           _Z12parentKernelPfi,(.L_x_6 - _Z12parentKernelPfi)
        .other          _Z12parentKernelPfi,@"STO_CUDA_ENTRY STV_DEFAULT"
_Z12parentKernelPfi:
.text._Z12parentKernelPfi:
[----:B------:R-:W-:Y:S01]  /*0000*/  LDC R1, c[0x0][0x37c] ;  /* 0x0000df00ff017b82 */ /* 0x000fe20000000800 */
[----:B------:R-:W-:Y:S05]  /*0010*/  EXIT ;  /* 0x000000000000794d */ /* 0x000fea0003800000 */
.L_x_2:
        /* <DEDUP_REMOVED lines=14> */
.L_x_6:


//--------------------- .text._Z11childKernelPfi  --------------------------
	.section	.text._Z11childKernelPfi,"ax",@progbits
	.align	128
        .global         _Z11childKernelPfi
        .type           _Z11childKernelPfi,@function
        .size           _Z11childKernelPfi,(.L_x_7 - _Z11childKernelPfi)
        .other          _Z11childKernelPfi,@"STO_CUDA_ENTRY STV_DEFAULT"
_Z11childKernelPfi:
.text._Z11childKernelPfi:
[----:B------:R-:W-:Y:S01]  /*0000*/  LDC R1, c[0x0][0x37c] ;  /* 0x0000df00ff017b82 */ /* 0x000fe20000000800 */
[----:B------:R-:W0:Y:S07]  /*0010*/  S2R R0, SR_TID.X ;  /* 0x0000000000007919 */ /* 0x000e2e0000002100 */
[----:B------:R-:W0:Y:S01]  /*0020*/  S2UR UR4, SR_CTAID.X ;  /* 0x00000000000479c3 */ /* 0x000e220000002500 */
[----:B------:R-:W1:Y:S07]  /*0030*/  LDCU UR5, c[0x0][0x388] ;  /* 0x00007100ff0577ac */ /* 0x000e6e0008000800 */
[----:B------:R-:W0:Y:S02]  /*0040*/  LDC R5, c[0x0][0x360] ;  /* 0x0000d800ff057b82 */ /* 0x000e240000000800 */
[----:B0-----:R-:W-:-:S05]  /*0050*/  IMAD R5, R5, UR4, R0 ;  /* 0x0000000405057c24 */ /* 0x001fca000f8e0200 */
[----:B-1----:R-:W-:-:S13]  /*0060*/  ISETP.GE.AND P0, PT, R5, UR5, PT ;  /* 0x0000000505007c0c */ /* 0x002fda000bf06270 */
[----:B------:R-:W-:Y:S05]  /*0070*/  @P0 EXIT ;  /* 0x000000000000094d */ /* 0x000fea0003800000 */
[----:B------:R-:W0:Y:S01]  /*0080*/  LDC.64 R2, c[0x0][0x380] ;  /* 0x0000e000ff027b82 */ /* 0x000e220000000a00 */
[----:B------:R-:W1:Y:S01]  /*0090*/  LDCU.64 UR4, c[0x0][0x358] ;  /* 0x00006b00ff0477ac */ /* 0x000e620008000a00 */
[----:B0-----:R-:W-:-:S05]  /*00a0*/  IMAD.WIDE R2, R5, 0x4, R2 ;  /* 0x0000000405027825 */ /* 0x001fca00078e0202 */
[----:B-1----:R-:W2:Y:S02]  /*00b0*/  LDG.E R0, desc[UR4][R2.64] ;  /* 0x0000000402007981 */ /* 0x002ea4000c1e1900 */
[----:B--2---:R-:W-:-:S05]  /*00c0*/  FMUL R5, R0, R0 ;  /* 0x0000000000057220 */ /* 0x004fca0000400000 */
[----:B------:R-:W-:Y:S01]  /*00d0*/  STG.E desc[UR4][R2.64], R5 ;  /* 0x0000000502007986 */ /* 0x000fe2000c101904 */
[----:B------:R-:W-:Y:S05]  /*00e0*/  EXIT ;  /* 0x000000000000794d */ /* 0x000fea0003800000 */
.L_x_3:
        /* <DEDUP_REMOVED lines=9> */
.L_x_7:


//--------------------- .nv.shared.reserved.0     --------------------------
	.section	.nv.shared.reserved.0,"aw",@nobits
	.weak		__nv_reservedSMEM_offset_0_alias
	.size		__nv_reservedSMEM_offset_0_alias, 0, 64
	.other		__nv_reservedSMEM_offset_0_alias,@"STO_CUDA_RESERVED_SHARED STV_DEFAULT"
__nv_reservedSMEM_offset_0_alias:
	.zero		0
	.zero		64


//--------------------- .nv.constant0._Z11tma_examplev --------------------------
	.section	.nv.constant0._Z11tma_examplev,"a",@progbits
	.sectionflags	@""
	.align	4
.nv.constant0._Z11tma_examplev:
	.zero		896


//--------------------- .nv.constant0._Z29stream_ordered_memory_examplev --------------------------
	.section	.nv.constant0._Z29stream_ordered_memory_examplev,"a",@progbits
	.sectionflags	@""
	.align	4
.nv.constant0._Z29stream_ordered_memory_examplev:
	.zero		896


//--------------------- .nv.constant0._Z12parentKernelPfi --------------------------
	.section	.nv.constant0._Z12parentKernelPfi,"a",@progbits
	.sectionflags	@""
	.align	4
.nv.constant0._Z12parentKernelPfi:
	.zero		908


//--------------------- .nv.constant0._Z11childKernelPfi --------------------------
	.section	.nv.constant0._Z11childKernelPfi,"a",@progbits
	.sectionflags	@""
	.align	4
.nv.constant0._Z11childKernelPfi:
	.zero		908


//--------------------- SYMBOLS --------------------------

	.type		.nv.reservedSmem.offset0,@object
	.size		.nv.reservedSmem.offset0,0x4
